//
// Generated by NVIDIA NVVM Compiler
//
// Compiler Build ID: CL-36424714
// Cuda compilation tools, release 13.0, V13.0.88
// Based on NVVM 20.0.0
//

.version 9.0
.target sm_100
.address_size 64

	// .globl	_Z10partialSumPfS_iii
// _ZZ10partialSumPfS_iiiE10partialSum has been demoted

.visible .entry _Z10partialSumPfS_iii(
	.param .u64 .ptr .align 1 _Z10partialSumPfS_iii_param_0,
	.param .u64 .ptr .align 1 _Z10partialSumPfS_iii_param_1,
	.param .u32 _Z10partialSumPfS_iii_param_2,
	.param .u32 _Z10partialSumPfS_iii_param_3,
	.param .u32 _Z10partialSumPfS_iii_param_4
)
{
	.reg .pred 	%p<9>;
	.reg .b32 	%r<27>;
	.reg .b32 	%f<13>;
	.reg .b64 	%rd<11>;
	// demoted variable
	.shared .align 4 .b8 _ZZ10partialSumPfS_iiiE10partialSum[128];
	ld.param.u64 	%rd3, [_Z10partialSumPfS_iii_param_0];
	ld.param.u64 	%rd2, [_Z10partialSumPfS_iii_param_1];
	ld.param.u32 	%r8, [_Z10partialSumPfS_iii_param_2];
	ld.param.u32 	%r9, [_Z10partialSumPfS_iii_param_3];
	cvta.to.global.u64 	%rd1, %rd3;
	mov.u32 	%r10, %ctaid.x;
	mov.u32 	%r11, %ntid.x;
	mov.u32 	%r12, %tid.x;
	mad.lo.s32 	%r1, %r10, %r11, %r12;
	mov.u32 	%r2, %ctaid.y;
	mov.u32 	%r13, %ntid.y;
	mov.u32 	%r3, %tid.y;
	mad.lo.s32 	%r14, %r2, %r13, %r3;
	shl.b32 	%r4, %r12, 3;
	setp.ge.u32 	%p1, %r14, %r9;
	setp.ge.u32 	%p2, %r1, %r8;
	or.pred  	%p3, %p2, %p1;
	@%p3 bra 	$L__BB0_13;
	shl.b32 	%r15, %r2, 3;
	add.s32 	%r5, %r15, %r3;
	setp.ge.u32 	%p4, %r5, %r9;
	add.s32 	%r16, %r4, %r3;
	shl.b32 	%r17, %r16, 2;
	mov.u32 	%r18, _ZZ10partialSumPfS_iiiE10partialSum;
	add.s32 	%r6, %r18, %r17;
	@%p4 bra 	$L__BB0_3;
	mad.lo.s32 	%r20, %r5, 8000, %r1;
	mul.wide.u32 	%rd4, %r20, 4;
	add.s64 	%rd5, %rd1, %rd4;
	ld.global.f32 	%f1, [%rd5];
	st.shared.f32 	[%r6], %f1;
	bra.uni 	$L__BB0_4;
$L__BB0_3:
	mov.b32 	%r19, 0;
	st.shared.u32 	[%r6], %r19;
$L__BB0_4:
	add.s32 	%r7, %r5, 4;
	setp.ge.u32 	%p5, %r7, %r9;
	@%p5 bra 	$L__BB0_6;
	mad.lo.s32 	%r22, %r7, 8000, %r1;
	mul.wide.u32 	%rd6, %r22, 4;
	add.s64 	%rd7, %rd1, %rd6;
	ld.global.f32 	%f2, [%rd7];
	st.shared.f32 	[%r6+16], %f2;
	bra.uni 	$L__BB0_7;
$L__BB0_6:
	mov.b32 	%r21, 0;
	st.shared.u32 	[%r6+16], %r21;
$L__BB0_7:
	bar.sync 	0;
	setp.gt.u32 	%p6, %r3, 3;
	@%p6 bra 	$L__BB0_9;
	ld.shared.f32 	%f3, [%r6+16];
	ld.shared.f32 	%f4, [%r6];
	add.f32 	%f5, %f3, %f4;
	st.shared.f32 	[%r6], %f5;
$L__BB0_9:
	bar.sync 	0;
	setp.gt.u32 	%p7, %r3, 1;
	@%p7 bra 	$L__BB0_11;
	ld.shared.f32 	%f6, [%r6+8];
	ld.shared.f32 	%f7, [%r6];
	add.f32 	%f8, %f6, %f7;
	st.shared.f32 	[%r6], %f8;
$L__BB0_11:
	bar.sync 	0;
	setp.ne.s32 	%p8, %r3, 0;
	@%p8 bra 	$L__BB0_13;
	ld.shared.f32 	%f9, [%r6+4];
	ld.shared.f32 	%f10, [%r6];
	add.f32 	%f11, %f9, %f10;
	st.shared.f32 	[%r6], %f11;
	shl.b32 	%r23, %r4, 2;
	add.s32 	%r25, %r18, %r23;
	ld.shared.f32 	%f12, [%r25];
	mad.lo.s32 	%r26, %r8, %r2, %r1;
	cvta.to.global.u64 	%rd8, %rd2;
	mul.wide.u32 	%rd9, %r26, 4;
	add.s64 	%rd10, %rd8, %rd9;
	st.global.f32 	[%rd10], %f12;
$L__BB0_13:
	ret;

}


// ===== COMPILED SASS (sm_100) =====

	.target	sm_100

	.elftype	@"ET_EXEC"


//--------------------- .note.nv.tkinfo           --------------------------
	.section	.note.nv.tkinfo,"",@"SHT_NOTE"
	.sectionflags	@"SHF_NOTE_NV_TKINFO"
	.tkinfo
        /*0018*/ 	.word	0x00000002
        /*0030*/ 	.string	""
        /*0030*/ 	.string	"ptxas"
        /*0030*/ 	.string	"Cuda compilation tools, release 13.0, V13.0.88"
        /*0030*/ 	.string	"Build cuda_13.0.r13.0/compiler.36424714_0"
        /*0030*/ 	.string	"-arch sm_100 -m 64 "



//--------------------- .note.nv.cuinfo           --------------------------
	.section	.note.nv.cuinfo,"",@"SHT_NOTE"
	.sectionflags	@"SHF_NOTE_NV_CUINFO"
        /*0018*/ 	.short	0x0002
        /*001a*/ 	.short	0x0064
        /*001c*/ 	.short	0x0082
	.zero		2


//--------------------- .nv.info                  --------------------------
	.section	.nv.info,"",@"SHT_CUDA_INFO"
	.align	4


	//----- nvinfo : EIATTR_REGCOUNT
	.align		4
        /*0000*/ 	.byte	0x04, 0x2f
        /*0002*/ 	.short	(.L_1 - .L_0)
	.align		4
.L_0:
        /*0004*/ 	.word	index@(_Z10partialSumPfS_iii)
        /*0008*/ 	.word	0x0000000e


	//----- nvinfo : EIATTR_FRAME_SIZE
	.align		4
.L_1:
        /*000c*/ 	.byte	0x04, 0x11
        /*000e*/ 	.short	(.L_3 - .L_2)
	.align		4
.L_2:
        /*0010*/ 	.word	index@(_Z10partialSumPfS_iii)
        /*0014*/ 	.word	0x00000000


	//----- nvinfo : EIATTR_MIN_STACK_SIZE
	.align		4
.L_3:
        /*0018*/ 	.byte	0x04, 0x12
        /*001a*/ 	.short	(.L_5 - .L_4)
	.align		4
.L_4:
        /*001c*/ 	.word	index@(_Z10partialSumPfS_iii)
        /*0020*/ 	.word	0x00000000
.L_5:


//--------------------- .nv.compat                --------------------------
	.section	.nv.compat,"",@"SHT_CUDA_COMPAT_INFO"
	.align	4
        /*0000*/ 	.byte	0x02, 0x09, 0x00, 0x00, 0x02, 0x02, 0x01, 0x00, 0x02, 0x05, 0x05, 0x00, 0x03, 0x07, 0x01, 0x01
        /*0010*/ 	.byte	0x02, 0x03, 0x00, 0x00, 0x02, 0x06, 0x01, 0x00, 0x04, 0x0b, 0x08, 0x00, 0x09, 0x00, 0x00, 0x00
        /*0020*/ 	.byte	0x00, 0x00, 0x00, 0x00


//--------------------- .nv.info._Z10partialSumPfS_iii --------------------------
	.section	.nv.info._Z10partialSumPfS_iii,"",@"SHT_CUDA_INFO"
	.sectionflags	@""
	.align	4


	//----- nvinfo : EIATTR_CUDA_API_VERSION
	.align		4
        /*0000*/ 	.byte	0x04, 0x37
        /*0002*/ 	.short	(.L_7 - .L_6)
.L_6:
        /*0004*/ 	.word	0x00000082


	//----- nvinfo : EIATTR_KPARAM_INFO
	.align		4
.L_7:
        /*0008*/ 	.byte	0x04, 0x17
        /*000a*/ 	.short	(.L_9 - .L_8)
.L_8:
        /*000c*/ 	.word	0x00000000
        /*0010*/ 	.short	0x0004
        /*0012*/ 	.short	0x0018
        /*0014*/ 	.byte	0x00, 0xf0, 0x11, 0x00


	//----- nvinfo : EIATTR_KPARAM_INFO
	.align		4
.L_9:
        /*0018*/ 	.byte	0x04, 0x17
        /*001a*/ 	.short	(.L_11 - .L_10)
.L_10:
        /*001c*/ 	.word	0x00000000
        /*0020*/ 	.short	0x0003
        /*0022*/ 	.short	0x0014
        /*0024*/ 	.byte	0x00, 0xf0, 0x11, 0x00


	//----- nvinfo : EIATTR_KPARAM_INFO
	.align		4
.L_11:
        /*0028*/ 	.byte	0x04, 0x17
        /*002a*/ 	.short	(.L_13 - .L_12)
.L_12:
        /*002c*/ 	.word	0x00000000
        /*0030*/ 	.short	0x0002
        /*0032*/ 	.short	0x0010
        /*0034*/ 	.byte	0x00, 0xf0, 0x11, 0x00


	//----- nvinfo : EIATTR_KPARAM_INFO
	.align		4
.L_13:
        /*0038*/ 	.byte	0x04, 0x17
        /*003a*/ 	.short	(.L_15 - .L_14)
.L_14:
        /*003c*/ 	.word	0x00000000
        /*0040*/ 	.short	0x0001
        /*0042*/ 	.short	0x0008
        /*0044*/ 	.byte	0x00, 0xf5, 0x21, 0x00


	//----- nvinfo : EIATTR_KPARAM_INFO
	.align		4
.L_15:
        /*0048*/ 	.byte	0x04, 0x17
        /*004a*/ 	.short	(.L_17 - .L_16)
.L_16:
        /*004c*/ 	.word	0x00000000
        /*0050*/ 	.short	0x0000
        /*0052*/ 	.short	0x0000
        /*0054*/ 	.byte	0x00, 0xf5, 0x21, 0x00


	//----- nvinfo : EIATTR_SPARSE_MMA_MASK
	.align		4
.L_17:
        /*0058*/ 	.byte	0x03, 0x50
        /*005a*/ 	.short	0x0000


	//----- nvinfo : EIATTR_MAXREG_COUNT
	.align		4
        /*005c*/ 	.byte	0x03, 0x1b
        /*005e*/ 	.short	0x00ff


	//----- nvinfo : EIATTR_NUM_BARRIERS
	.align		4
        /*0060*/ 	.byte	0x02, 0x4c
        /*0062*/ 	.byte	0x01
	.zero		1


	//----- nvinfo : EIATTR_MERCURY_ISA_VERSION
	.align		4
        /*0064*/ 	.byte	0x03, 0x5f
        /*0066*/ 	.short	0x0101


	//----- nvinfo : EIATTR_VRC_CTA_INIT_COUNT
	.align		4
        /*0068*/ 	.byte	0x02, 0x4a
	.zero		1
	.zero		1


	//----- nvinfo : EIATTR_EXIT_INSTR_OFFSETS
	.align		4
        /*006c*/ 	.byte	0x04, 0x1c
        /*006e*/ 	.short	(.L_19 - .L_18)


	//   ....[0]....
.L_18:
        /*0070*/ 	.word	0x000000c0


	//   ....[1]....
        /*0074*/ 	.word	0x00000350


	//   ....[2]....
        /*0078*/ 	.word	0x00000400


	//----- nvinfo : EIATTR_CRS_STACK_SIZE
	.align		4
.L_19:
        /*007c*/ 	.byte	0x04, 0x1e
        /*007e*/ 	.short	(.L_21 - .L_20)
.L_20:
        /*0080*/ 	.word	0x00000000


	//----- nvinfo : EIATTR_CBANK_PARAM_SIZE
	.align		4
.L_21:
        /*0084*/ 	.byte	0x03, 0x19
        /*0086*/ 	.short	0x001c


	//----- nvinfo : EIATTR_PARAM_CBANK
	.align		4
        /*0088*/ 	.byte	0x04, 0x0a
        /*008a*/ 	.short	(.L_23 - .L_22)
	.align		4
.L_22:
        /*008c*/ 	.word	index@(.nv.constant0._Z10partialSumPfS_iii)
        /*0090*/ 	.short	0x0380
        /*0092*/ 	.short	0x001c


	//----- nvinfo : EIATTR_SW_WAR
	.align		4
.L_23:
        /*0094*/ 	.byte	0x04, 0x36
        /*0096*/ 	.short	(.L_25 - .L_24)
.L_24:
        /*0098*/ 	.word	0x00000008
.L_25:


//--------------------- .nv.callgraph             --------------------------
	.section	.nv.callgraph,"",@"SHT_CUDA_CALLGRAPH"
	.align	4
	.sectionentsize	8
	.align		4
        /*0000*/ 	.word	0x00000000
	.align		4
        /*0004*/ 	.word	0xffffffff
	.align		4
        /*0008*/ 	.word	0x00000000
	.align		4
        /*000c*/ 	.word	0xfffffffe
	.align		4
        /*0010*/ 	.word	0x00000000
	.align		4
        /*0014*/ 	.word	0xfffffffd
	.align		4
        /*0018*/ 	.word	0x00000000
	.align		4
        /*001c*/ 	.word	0xfffffffc


//--------------------- .text._Z10partialSumPfS_iii --------------------------
	.section	.text._Z10partialSumPfS_iii,"ax",@progbits
	.align	128
        .global         _Z10partialSumPfS_iii
        .type           _Z10partialSumPfS_iii,@function
        .size           _Z10partialSumPfS_iii,(.L_x_4 - _Z10partialSumPfS_iii)
        .other          _Z10partialSumPfS_iii,@"STO_CUDA_ENTRY STV_DEFAULT"
_Z10partialSumPfS_iii:
.text._Z10partialSumPfS_iii:
[----:B------:R-:W-:Y:S01]  /*0000*/  LDC R1, c[0x0][0x37c] ;  /* 0x0000df00ff017b82 */ /* 0x000fe20000000800 */
[----:B------:R-:W0:Y:S07]  /*0010*/  S2R R0, SR_CTAID.Y ;  /* 0x0000000000007919 */ /* 0x000e2e0000002600 */
[----:B------:R-:W1:Y:S01]  /*0020*/  S2UR UR4, SR_CTAID.X ;  /* 0x00000000000479c3 */ /* 0x000e620000002500 */
[----:B------:R-:W2:Y:S01]  /*0030*/  LDCU.64 UR8, c[0x0][0x390] ;  /* 0x00007200ff0877ac */ /* 0x000ea20008000a00 */
[----:B------:R-:W0:Y:S01]  /*0040*/  S2R R11, SR_TID.Y ;  /* 0x00000000000b7919 */ /* 0x000e220000002200 */
[----:B------:R-:W1:Y:S05]  /*0050*/  S2R R2, SR_TID.X ;  /* 0x0000000000027919 */ /* 0x000e6a0000002100 */
[----:B------:R-:W1:Y:S01]  /*0060*/  LDC R3, c[0x0][0x360] ;  /* 0x0000d800ff037b82 */ /* 0x000e620000000800 */
[----:B------:R-:W0:Y:S02]  /*0070*/  LDCU UR5, c[0x0][0x364] ;  /* 0x00006c80ff0577ac */ /* 0x000e240008000800 */
[----:B0-----:R-:W-:-:S02]  /*0080*/  IMAD R4, R0, UR5, R11 ;  /* 0x0000000500047c24 */ /* 0x001fc4000f8e020b */
[----:B-1----:R-:W-:-:S03]  /*0090*/  IMAD R3, R3, UR4, R2 ;  /* 0x0000000403037c24 */ /* 0x002fc6000f8e0202 */
[----:B--2---:R-:W-:-:S04]  /*00a0*/  ISETP.GE.U32.AND P0, PT, R4, UR9, PT ;  /* 0x0000000904007c0c */ /* 0x004fc8000bf06070 */
[----:B------:R-:W-:-:S13]  /*00b0*/  ISETP.GE.U32.OR P0, PT, R3, UR8, P0 ;  /* 0x0000000803007c0c */ /* 0x000fda0008706470 */
[----:B------:R-:W-:Y:S05]  /*00c0*/  @P0 EXIT ;  /* 0x000000000000094d */ /* 0x000fea0003800000 */
[----:B------:R-:W-:Y:S01]  /*00d0*/  LEA R6, R0, R11, 0x3 ;  /* 0x0000000b00067211 */ /* 0x000fe200078e18ff */
[----:B------:R-:W0:Y:S03]  /*00e0*/  LDCU.64 UR6, c[0x0][0x358] ;  /* 0x00006b00ff0677ac */ /* 0x000e260008000a00 */
[----:B------:R-:W-:-:S13]  /*00f0*/  ISETP.GE.U32.AND P0, PT, R6, UR9, PT ;  /* 0x0000000906007c0c */ /* 0x000fda000bf06070 */
[----:B------:R-:W1:Y:S01]  /*0100*/  @!P0 LDC.64 R4, c[0x0][0x380] ;  /* 0x0000e000ff048b82 */ /* 0x000e620000000a00 */
[----:B------:R-:W-:-:S04]  /*0110*/  @!P0 IMAD R7, R6, 0x1f40, R3 ;  /* 0x00001f4006078824 */ /* 0x000fc800078e0203 */
[----:B-1----:R-:W-:-:S06]  /*0120*/  @!P0 IMAD.WIDE.U32 R4, R7, 0x4, R4 ;  /* 0x0000000407048825 */ /* 0x002fcc00078e0004 */
[----:B0-----:R-:W2:Y:S01]  /*0130*/  @!P0 LDG.E R4, desc[UR6][R4.64] ;  /* 0x0000000604048981 */ /* 0x001ea2000c1e1900 */
[----:B------:R-:W0:Y:S01]  /*0140*/  S2UR UR5, SR_CgaCtaId ;  /* 0x00000000000579c3 */ /* 0x000e220000008800 */
[----:B------:R-:W-:Y:S01]  /*0150*/  UMOV UR4, 0x400 ;  /* 0x0000040000047882 */ /* 0x000fe20000000000 */
[----:B------:R-:W-:Y:S01]  /*0160*/  LEA R7, R2, R11, 0x3 ;  /* 0x0000000b02077211 */ /* 0x000fe200078e18ff */
[----:B------:R-:W-:Y:S01]  /*0170*/  BSSY.RECONVERGENT B0, `(.L_x_0) ;  /* 0x000000f000007945 */ /* 0x000fe20003800200 */
[----:B------:R-:W-:Y:S01]  /*0180*/  IADD3 R6, PT, PT, R6, 0x4, RZ ;  /* 0x0000000406067810 */ /* 0x000fe20007ffe0ff */
[----:B0-----:R-:W-:-:S06]  /*0190*/  ULEA UR4, UR5, UR4, 0x18 ;  /* 0x0000000405047291 */ /* 0x001fcc000f8ec0ff */
[----:B------:R-:W-:-:S05]  /*01a0*/  LEA R7, R7, UR4, 0x2 ;  /* 0x0000000407077c11 */ /* 0x000fca000f8e10ff */
[----:B--2---:R0:W-:Y:S04]  /*01b0*/  @!P0 STS [R7], R4 ;  /* 0x0000000407008388 */ /* 0x0041e80000000800 */
[----:B------:R0:W-:Y:S01]  /*01c0*/  @P0 STS [R7], RZ ;  /* 0x000000ff07000388 */ /* 0x0001e20000000800 */
[----:B------:R-:W-:-:S13]  /*01d0*/  ISETP.GE.U32.AND P0, PT, R6, UR9, PT ;  /* 0x0000000906007c0c */ /* 0x000fda000bf06070 */
[----:B0-----:R-:W-:Y:S05]  /*01e0*/  @P0 BRA `(.L_x_1) ;  /* 0x0000000000180947 */ /* 0x001fea0003800000 */
[----:B------:R-:W0:Y:S01]  /*01f0*/  LDC.64 R4, c[0x0][0x380] ;  /* 0x0000e000ff047b82 */ /* 0x000e220000000a00 */
[----:B------:R-:W-:-:S04]  /*0200*/  IMAD R9, R6, 0x1f40, R3 ;  /* 0x00001f4006097824 */ /* 0x000fc800078e0203 */
[----:B0-----:R-:W-:-:S06]  /*0210*/  IMAD.WIDE.U32 R4, R9, 0x4, R4 ;  /* 0x0000000409047825 */ /* 0x001fcc00078e0004 */
[----:B------:R-:W2:Y:S04]  /*0220*/  LDG.E R4, desc[UR6][R4.64] ;  /* 0x0000000604047981 */ /* 0x000ea8000c1e1900 */
[----:B--2---:R0:W-:Y:S01]  /*0230*/  STS [R7+0x10], R4 ;  /* 0x0000100407007388 */ /* 0x0041e20000000800 */
[----:B------:R-:W-:Y:S05]  /*0240*/  BRA `(.L_x_2) ;  /* 0x0000000000047947 */ /* 0x000fea0003800000 */
.L_x_1:
[----:B------:R1:W-:Y:S02]  /*0250*/  STS [R7+0x10], RZ ;  /* 0x000010ff07007388 */ /* 0x0003e40000000800 */
.L_x_2:
[----:B------:R-:W-:Y:S05]  /*0260*/  BSYNC.RECONVERGENT B0 ;  /* 0x0000000000007941 */ /* 0x000fea0003800200 */
.L_x_0:
[----:B------:R-:W-:Y:S01]  /*0270*/  BAR.SYNC.DEFER_BLOCKING 0x0 ;  /* 0x0000000000007b1d */ /* 0x000fe20000010000 */
[C---:B------:R-:W-:Y:S02]  /*0280*/  ISETP.GT.U32.AND P1, PT, R11.reuse, 0x3, PT ;  /* 0x000000030b00780c */ /* 0x040fe40003f24070 */
[----:B------:R-:W-:-:S11]  /*0290*/  ISETP.GT.U32.AND P0, PT, R11, 0x1, PT ;  /* 0x000000010b00780c */ /* 0x000fd60003f04070 */
[----:B0-----:R-:W-:Y:S04]  /*02a0*/  @!P1 LDS R4, [R7+0x10] ;  /* 0x0000100007049984 */ /* 0x001fe80000000800 */
[----:B------:R-:W0:Y:S02]  /*02b0*/  @!P1 LDS R5, [R7] ;  /* 0x0000000007059984 */ /* 0x000e240000000800 */
[----:B0-----:R-:W-:-:S05]  /*02c0*/  @!P1 FADD R4, R4, R5 ;  /* 0x0000000504049221 */ /* 0x001fca0000000000 */
[----:B------:R-:W-:Y:S01]  /*02d0*/  @!P1 STS [R7], R4 ;  /* 0x0000000407009388 */ /* 0x000fe20000000800 */
[----:B------:R-:W-:Y:S01]  /*02e0*/  BAR.SYNC.DEFER_BLOCKING 0x0 ;  /* 0x0000000000007b1d */ /* 0x000fe20000010000 */
[----:B------:R-:W-:-:S05]  /*02f0*/  ISETP.NE.AND P1, PT, R11, RZ, PT ;  /* 0x000000ff0b00720c */ /* 0x000fca0003f25270 */
[----:B------:R-:W-:Y:S04]  /*0300*/  @!P0 LDS R5, [R7+0x8] ;  /* 0x0000080007058984 */ /* 0x000fe80000000800 */
[----:B------:R-:W0:Y:S02]  /*0310*/  @!P0 LDS R6, [R7] ;  /* 0x0000000007068984 */ /* 0x000e240000000800 */
[----:B0-----:R-:W-:-:S05]  /*0320*/  @!P0 FADD R6, R5, R6 ;  /* 0x0000000605068221 */ /* 0x001fca0000000000 */
[----:B------:R0:W-:Y:S01]  /*0330*/  @!P0 STS [R7], R6 ;  /* 0x0000000607008388 */ /* 0x0001e20000000800 */
[----:B------:R-:W-:Y:S06]  /*0340*/  BAR.SYNC.DEFER_BLOCKING 0x0 ;  /* 0x0000000000007b1d */ /* 0x000fec0000010000 */
[----:B------:R-:W-:Y:S05]  /*0350*/  @P1 EXIT ;  /* 0x000000000000194d */ /* 0x000fea0003800000 */
[----:B------:R-:W-:Y:S01]  /*0360*/  LDS R4, [R7+0x4] ;  /* 0x0000040007047984 */ /* 0x000fe20000000800 */
[----:B------:R-:W-:Y:S01]  /*0370*/  LEA R8, R2, UR4, 0x5 ;  /* 0x0000000402087c11 */ /* 0x000fe2000f8e28ff */
[----:B------:R-:W-:Y:S02]  /*0380*/  IMAD R3, R0, UR8, R3 ;  /* 0x0000000800037c24 */ /* 0x000fe4000f8e0203 */
[----:B------:R-:W0:Y:S02]  /*0390*/  LDS R5, [R7] ;  /* 0x0000000007057984 */ /* 0x000e240000000800 */
[----:B0-----:R-:W-:Y:S02]  /*03a0*/  FADD R6, R4, R5 ;  /* 0x0000000504067221 */ /* 0x001fe40000000000 */
[----:B------:R-:W0:Y:S03]  /*03b0*/  LDC.64 R4, c[0x0][0x388] ;  /* 0x0000e200ff047b82 */ /* 0x000e260000000a00 */
[----:B------:R-:W-:Y:S04]  /*03c0*/  STS [R7], R6 ;  /* 0x0000000607007388 */ /* 0x000fe80000000800 */
[----:B------:R-:W2:Y:S01]  /*03d0*/  LDS R9, [R8] ;  /* 0x0000000008097984 */ /* 0x000ea20000000800 */
[----:B0-----:R-:W-:-:S05]  /*03e0*/  IMAD.WIDE.U32 R2, R3, 0x4, R4 ;  /* 0x0000000403027825 */ /* 0x001fca00078e0004 */
[----:B--2---:R-:W-:Y:S01]  /*03f0*/  STG.E desc[UR6][R2.64], R9 ;  /* 0x0000000902007986 */ /* 0x004fe2000c101906 */
[----:B------:R-:W-:Y:S05]  /*0400*/  EXIT ;  /* 0x000000000000794d */ /* 0x000fea0003800000 */
.L_x_3:
[----:B------:R-:W-:-:S00]  /*0410*/  BRA `(.L_x_3) ;  /* 0xfffffffc00fc7947 */ /* 0x000fc0000383ffff */
[----:B------:R-:W-:-:S00]  /*0420*/  NOP ;  /* 0x0000000000007918 */ /* 0x000fc00000000000 */
        /* <DEDUP_REMOVED lines=13> */
.L_x_4:


//--------------------- .nv.shared._Z10partialSumPfS_iii --------------------------
	.section	.nv.shared._Z10partialSumPfS_iii,"aw",@nobits
	.sectionflags	@""
	.align	4
.nv.shared._Z10partialSumPfS_iii:
	.zero		1152


//--------------------- .nv.shared.reserved.0     --------------------------
	.section	.nv.shared.reserved.0,"aw",@nobits
	.weak		__nv_reservedSMEM_offset_0_alias
	.size		__nv_reservedSMEM_offset_0_alias, 0, 64
	.other		__nv_reservedSMEM_offset_0_alias,@"STO_CUDA_RESERVED_SHARED STV_DEFAULT"
__nv_reservedSMEM_offset_0_alias:
	.zero		0
	.zero		64


//--------------------- .nv.constant0._Z10partialSumPfS_iii --------------------------
	.section	.nv.constant0._Z10partialSumPfS_iii,"a",@progbits
	.sectionflags	@""
	.align	4
.nv.constant0._Z10partialSumPfS_iii:
	.zero		924


//--------------------- SYMBOLS --------------------------

	.type		.nv.reservedSmem.offset0,@object
	.size		.nv.reservedSmem.offset0,0x4
	.type		.nv.reservedSmem.cap,@object
	.size		.nv.reservedSmem.cap,0x4
